//
// Generated by NVIDIA NVVM Compiler
//
// Compiler Build ID: CL-36424714
// Cuda compilation tools, release 13.0, V13.0.88
// Based on NVVM 20.0.0
//

.version 9.0
.target sm_100
.address_size 64

	// .globl	_Z10max_kernelPfS_i
// _ZZ10max_kernelPfS_iE5s_mem has been demoted

.visible .entry _Z10max_kernelPfS_i(
	.param .u64 .ptr .align 1 _Z10max_kernelPfS_i_param_0,
	.param .u64 .ptr .align 1 _Z10max_kernelPfS_i_param_1,
	.param .u32 _Z10max_kernelPfS_i_param_2
)
{
	.reg .pred 	%p<17>;
	.reg .b32 	%r<40>;
	.reg .b32 	%f<31>;
	.reg .b64 	%rd<7>;
	// demoted variable
	.shared .align 4 .b8 _ZZ10max_kernelPfS_iE5s_mem[128];
	ld.param.u64 	%rd2, [_Z10max_kernelPfS_i_param_0];
	ld.param.u64 	%rd3, [_Z10max_kernelPfS_i_param_1];
	ld.param.u32 	%r8, [_Z10max_kernelPfS_i_param_2];
	cvta.to.global.u64 	%rd1, %rd3;
	mov.u32 	%r1, %ntid.x;
	mov.u32 	%r9, %ctaid.x;
	mov.u32 	%r2, %tid.x;
	mad.lo.s32 	%r3, %r1, %r9, %r2;
	and.b32  	%r4, %r2, 31;
	setp.ge.s32 	%p1, %r3, %r8;
	mov.f32 	%f29, 0fFF7FFFFF;
	@%p1 bra 	$L__BB0_2;
	cvta.to.global.u64 	%rd4, %rd2;
	mul.wide.s32 	%rd5, %r3, 4;
	add.s64 	%rd6, %rd4, %rd5;
	ld.global.f32 	%f29, [%rd6];
$L__BB0_2:
	mov.b32 	%r10, %f29;
	shfl.sync.down.b32	%r11|%p2, %r10, 16, 31, -1;
	mov.b32 	%f8, %r11;
	max.f32 	%f9, %f29, %f8;
	mov.b32 	%r12, %f9;
	shfl.sync.down.b32	%r13|%p3, %r12, 8, 31, -1;
	mov.b32 	%f10, %r13;
	max.f32 	%f11, %f9, %f10;
	mov.b32 	%r14, %f11;
	shfl.sync.down.b32	%r15|%p4, %r14, 4, 31, -1;
	mov.b32 	%f12, %r15;
	max.f32 	%f13, %f11, %f12;
	mov.b32 	%r16, %f13;
	shfl.sync.down.b32	%r17|%p5, %r16, 2, 31, -1;
	mov.b32 	%f14, %r17;
	max.f32 	%f15, %f13, %f14;
	mov.b32 	%r18, %f15;
	shfl.sync.down.b32	%r19|%p6, %r18, 1, 31, -1;
	mov.b32 	%f16, %r19;
	max.f32 	%f3, %f15, %f16;
	setp.ne.s32 	%p7, %r4, 0;
	@%p7 bra 	$L__BB0_4;
	shr.u32 	%r20, %r2, 3;
	and.b32  	%r21, %r20, 124;
	mov.u32 	%r22, _ZZ10max_kernelPfS_iE5s_mem;
	add.s32 	%r23, %r22, %r21;
	st.shared.f32 	[%r23], %f3;
$L__BB0_4:
	bar.sync 	0;
	setp.gt.u32 	%p8, %r2, 31;
	@%p8 bra 	$L__BB0_10;
	shr.u32 	%r24, %r1, 5;
	setp.ge.u32 	%p9, %r4, %r24;
	mov.f32 	%f30, 0fFF7FFFFF;
	@%p9 bra 	$L__BB0_7;
	shl.b32 	%r25, %r4, 2;
	mov.u32 	%r26, _ZZ10max_kernelPfS_iE5s_mem;
	add.s32 	%r27, %r26, %r25;
	ld.shared.f32 	%f30, [%r27];
$L__BB0_7:
	setp.ne.s32 	%p10, %r4, 0;
	mov.b32 	%r28, %f30;
	shfl.sync.down.b32	%r29|%p11, %r28, 16, 31, -1;
	mov.b32 	%f18, %r29;
	max.f32 	%f19, %f30, %f18;
	mov.b32 	%r30, %f19;
	shfl.sync.down.b32	%r31|%p12, %r30, 8, 31, -1;
	mov.b32 	%f20, %r31;
	max.f32 	%f21, %f19, %f20;
	mov.b32 	%r32, %f21;
	shfl.sync.down.b32	%r33|%p13, %r32, 4, 31, -1;
	mov.b32 	%f22, %r33;
	max.f32 	%f23, %f21, %f22;
	mov.b32 	%r34, %f23;
	shfl.sync.down.b32	%r35|%p14, %r34, 2, 31, -1;
	mov.b32 	%f24, %r35;
	max.f32 	%f25, %f23, %f24;
	mov.b32 	%r36, %f25;
	shfl.sync.down.b32	%r37|%p15, %r36, 1, 31, -1;
	mov.b32 	%f26, %r37;
	max.f32 	%f6, %f25, %f26;
	@%p10 bra 	$L__BB0_10;
	ld.global.u32 	%r39, [%rd1];
$L__BB0_9:
	mov.b32 	%f27, %r39;
	max.f32 	%f28, %f6, %f27;
	mov.b32 	%r38, %f28;
	atom.relaxed.global.cas.b32 	%r7, [%rd1], %r39, %r38;
	setp.ne.s32 	%p16, %r39, %r7;
	mov.u32 	%r39, %r7;
	@%p16 bra 	$L__BB0_9;
$L__BB0_10:
	ret;

}


// ===== COMPILED SASS (sm_100) =====

	.target	sm_100

	.elftype	@"ET_EXEC"


//--------------------- .note.nv.tkinfo           --------------------------
	.section	.note.nv.tkinfo,"",@"SHT_NOTE"
	.sectionflags	@"SHF_NOTE_NV_TKINFO"
	.tkinfo
        /*0018*/ 	.word	0x00000002
        /*0030*/ 	.string	""
        /*0030*/ 	.string	"ptxas"
        /*0030*/ 	.string	"Cuda compilation tools, release 13.0, V13.0.88"
        /*0030*/ 	.string	"Build cuda_13.0.r13.0/compiler.36424714_0"
        /*0030*/ 	.string	"-arch sm_100 -m 64 "



//--------------------- .note.nv.cuinfo           --------------------------
	.section	.note.nv.cuinfo,"",@"SHT_NOTE"
	.sectionflags	@"SHF_NOTE_NV_CUINFO"
        /*0018*/ 	.short	0x0002
        /*001a*/ 	.short	0x0064
        /*001c*/ 	.short	0x0082
	.zero		2


//--------------------- .nv.info                  --------------------------
	.section	.nv.info,"",@"SHT_CUDA_INFO"
	.align	4


	//----- nvinfo : EIATTR_REGCOUNT
	.align		4
        /*0000*/ 	.byte	0x04, 0x2f
        /*0002*/ 	.short	(.L_1 - .L_0)
	.align		4
.L_0:
        /*0004*/ 	.word	index@(_Z10max_kernelPfS_i)
        /*0008*/ 	.word	0x0000000d


	//----- nvinfo : EIATTR_FRAME_SIZE
	.align		4
.L_1:
        /*000c*/ 	.byte	0x04, 0x11
        /*000e*/ 	.short	(.L_3 - .L_2)
	.align		4
.L_2:
        /*0010*/ 	.word	index@(_Z10max_kernelPfS_i)
        /*0014*/ 	.word	0x00000000


	//----- nvinfo : EIATTR_MIN_STACK_SIZE
	.align		4
.L_3:
        /*0018*/ 	.byte	0x04, 0x12
        /*001a*/ 	.short	(.L_5 - .L_4)
	.align		4
.L_4:
        /*001c*/ 	.word	index@(_Z10max_kernelPfS_i)
        /*0020*/ 	.word	0x00000000
.L_5:


//--------------------- .nv.compat                --------------------------
	.section	.nv.compat,"",@"SHT_CUDA_COMPAT_INFO"
	.align	4
        /*0000*/ 	.byte	0x02, 0x09, 0x00, 0x00, 0x02, 0x02, 0x01, 0x00, 0x02, 0x05, 0x05, 0x00, 0x03, 0x07, 0x01, 0x01
        /*0010*/ 	.byte	0x02, 0x03, 0x00, 0x00, 0x02, 0x06, 0x01, 0x00, 0x04, 0x0b, 0x08, 0x00, 0x09, 0x00, 0x00, 0x00
        /*0020*/ 	.byte	0x00, 0x00, 0x00, 0x00


//--------------------- .nv.info._Z10max_kernelPfS_i --------------------------
	.section	.nv.info._Z10max_kernelPfS_i,"",@"SHT_CUDA_INFO"
	.sectionflags	@""
	.align	4


	//----- nvinfo : EIATTR_CUDA_API_VERSION
	.align		4
        /*0000*/ 	.byte	0x04, 0x37
        /*0002*/ 	.short	(.L_7 - .L_6)
.L_6:
        /*0004*/ 	.word	0x00000082


	//----- nvinfo : EIATTR_KPARAM_INFO
	.align		4
.L_7:
        /*0008*/ 	.byte	0x04, 0x17
        /*000a*/ 	.short	(.L_9 - .L_8)
.L_8:
        /*000c*/ 	.word	0x00000000
        /*0010*/ 	.short	0x0002
        /*0012*/ 	.short	0x0010
        /*0014*/ 	.byte	0x00, 0xf0, 0x11, 0x00


	//----- nvinfo : EIATTR_KPARAM_INFO
	.align		4
.L_9:
        /*0018*/ 	.byte	0x04, 0x17
        /*001a*/ 	.short	(.L_11 - .L_10)
.L_10:
        /*001c*/ 	.word	0x00000000
        /*0020*/ 	.short	0x0001
        /*0022*/ 	.short	0x0008
        /*0024*/ 	.byte	0x00, 0xf5, 0x21, 0x00


	//----- nvinfo : EIATTR_KPARAM_INFO
	.align		4
.L_11:
        /*0028*/ 	.byte	0x04, 0x17
        /*002a*/ 	.short	(.L_13 - .L_12)
.L_12:
        /*002c*/ 	.word	0x00000000
        /*0030*/ 	.short	0x0000
        /*0032*/ 	.short	0x0000
        /*0034*/ 	.byte	0x00, 0xf5, 0x21, 0x00


	//----- nvinfo : EIATTR_SPARSE_MMA_MASK
	.align		4
.L_13:
        /*0038*/ 	.byte	0x03, 0x50
        /*003a*/ 	.short	0x0000


	//----- nvinfo : EIATTR_MAXREG_COUNT
	.align		4
        /*003c*/ 	.byte	0x03, 0x1b
        /*003e*/ 	.short	0x00ff


	//----- nvinfo : EIATTR_NUM_BARRIERS
	.align		4
        /*0040*/ 	.byte	0x02, 0x4c
        /*0042*/ 	.byte	0x01
	.zero		1


	//----- nvinfo : EIATTR_MERCURY_ISA_VERSION
	.align		4
        /*0044*/ 	.byte	0x03, 0x5f
        /*0046*/ 	.short	0x0101


	//----- nvinfo : EIATTR_COOP_GROUP_MASK_REGIDS
	.align		4
        /*0048*/ 	.byte	0x04, 0x29
        /*004a*/ 	.short	(.L_15 - .L_14)


	//   ....[0]....
.L_14:
        /*004c*/ 	.word	0xffffffff


	//   ....[1]....
        /*0050*/ 	.word	0xffffffff


	//   ....[2]....
        /*0054*/ 	.word	0xffffffff


	//   ....[3]....
        /*0058*/ 	.word	0xffffffff


	//   ....[4]....
        /*005c*/ 	.word	0xffffffff


	//   ....[5]....
        /*0060*/ 	.word	0xffffffff


	//   ....[6]....
        /*0064*/ 	.word	0xffffffff


	//   ....[7]....
        /*0068*/ 	.word	0xffffffff


	//   ....[8]....
        /*006c*/ 	.word	0xffffffff


	//   ....[9]....
        /*0070*/ 	.word	0xffffffff


	//----- nvinfo : EIATTR_COOP_GROUP_INSTR_OFFSETS
	.align		4
.L_15:
        /*0074*/ 	.byte	0x04, 0x28
        /*0076*/ 	.short	(.L_17 - .L_16)


	//   ....[0]....
.L_16:
        /*0078*/ 	.word	0x000000d0


	//   ....[1]....
        /*007c*/ 	.word	0x000000f0


	//   ....[2]....
        /*0080*/ 	.word	0x00000120


	//   ....[3]....
        /*0084*/ 	.word	0x00000190


	//   ....[4]....
        /*0088*/ 	.word	0x000001d0


	//   ....[5]....
        /*008c*/ 	.word	0x000002a0


	//   ....[6]....
        /*0090*/ 	.word	0x000002c0


	//   ....[7]....
        /*0094*/ 	.word	0x000002e0


	//   ....[8]....
        /*0098*/ 	.word	0x00000300


	//   ....[9]....
        /*009c*/ 	.word	0x00000320


	//----- nvinfo : EIATTR_VRC_CTA_INIT_COUNT
	.align		4
.L_17:
        /*00a0*/ 	.byte	0x02, 0x4a
	.zero		1
	.zero		1


	//----- nvinfo : EIATTR_EXIT_INSTR_OFFSETS
	.align		4
        /*00a4*/ 	.byte	0x04, 0x1c
        /*00a6*/ 	.short	(.L_19 - .L_18)


	//   ....[0]....
.L_18:
        /*00a8*/ 	.word	0x00000210


	//   ....[1]....
        /*00ac*/ 	.word	0x00000330


	//   ....[2]....
        /*00b0*/ 	.word	0x000003d0


	//----- nvinfo : EIATTR_CRS_STACK_SIZE
	.align		4
.L_19:
        /*00b4*/ 	.byte	0x04, 0x1e
        /*00b6*/ 	.short	(.L_21 - .L_20)
.L_20:
        /*00b8*/ 	.word	0x00000000


	//----- nvinfo : EIATTR_CBANK_PARAM_SIZE
	.align		4
.L_21:
        /*00bc*/ 	.byte	0x03, 0x19
        /*00be*/ 	.short	0x0014


	//----- nvinfo : EIATTR_PARAM_CBANK
	.align		4
        /*00c0*/ 	.byte	0x04, 0x0a
        /*00c2*/ 	.short	(.L_23 - .L_22)
	.align		4
.L_22:
        /*00c4*/ 	.word	index@(.nv.constant0._Z10max_kernelPfS_i)
        /*00c8*/ 	.short	0x0380
        /*00ca*/ 	.short	0x0014


	//----- nvinfo : EIATTR_SW_WAR
	.align		4
.L_23:
        /*00cc*/ 	.byte	0x04, 0x36
        /*00ce*/ 	.short	(.L_25 - .L_24)
.L_24:
        /*00d0*/ 	.word	0x00000008
.L_25:


//--------------------- .nv.callgraph             --------------------------
	.section	.nv.callgraph,"",@"SHT_CUDA_CALLGRAPH"
	.align	4
	.sectionentsize	8
	.align		4
        /*0000*/ 	.word	0x00000000
	.align		4
        /*0004*/ 	.word	0xffffffff
	.align		4
        /*0008*/ 	.word	0x00000000
	.align		4
        /*000c*/ 	.word	0xfffffffe
	.align		4
        /*0010*/ 	.word	0x00000000
	.align		4
        /*0014*/ 	.word	0xfffffffd
	.align		4
        /*0018*/ 	.word	0x00000000
	.align		4
        /*001c*/ 	.word	0xfffffffc


//--------------------- .text._Z10max_kernelPfS_i --------------------------
	.section	.text._Z10max_kernelPfS_i,"ax",@progbits
	.align	128
        .global         _Z10max_kernelPfS_i
        .type           _Z10max_kernelPfS_i,@function
        .size           _Z10max_kernelPfS_i,(.L_x_2 - _Z10max_kernelPfS_i)
        .other          _Z10max_kernelPfS_i,@"STO_CUDA_ENTRY STV_DEFAULT"
_Z10max_kernelPfS_i:
.text._Z10max_kernelPfS_i:
[----:B------:R-:W-:Y:S01]  /*0000*/  LDC R1, c[0x0][0x37c] ;  /* 0x0000df00ff017b82 */ /* 0x000fe20000000800 */
[----:B------:R-:W0:Y:S01]  /*0010*/  S2R R5, SR_CTAID.X ;  /* 0x0000000000057919 */ /* 0x000e220000002500 */
[----:B------:R-:W0:Y:S01]  /*0020*/  LDCU UR5, c[0x0][0x360] ;  /* 0x00006c00ff0577ac */ /* 0x000e220008000800 */
[----:B------:R-:W-:Y:S01]  /*0030*/  IMAD.MOV.U32 R4, RZ, RZ, -0x800001 ;  /* 0xff7fffffff047424 */ /* 0x000fe200078e00ff */
[----:B------:R-:W0:Y:S01]  /*0040*/  S2R R10, SR_TID.X ;  /* 0x00000000000a7919 */ /* 0x000e220000002100 */
[----:B------:R-:W1:Y:S01]  /*0050*/  LDCU UR4, c[0x0][0x390] ;  /* 0x00007200ff0477ac */ /* 0x000e620008000800 */
[----:B------:R-:W2:Y:S01]  /*0060*/  LDCU.64 UR6, c[0x0][0x358] ;  /* 0x00006b00ff0677ac */ /* 0x000ea20008000a00 */
[----:B0-----:R-:W-:-:S05]  /*0070*/  IMAD R5, R5, UR5, R10 ;  /* 0x0000000505057c24 */ /* 0x001fca000f8e020a */
[----:B-1----:R-:W-:-:S13]  /*0080*/  ISETP.GE.AND P0, PT, R5, UR4, PT ;  /* 0x0000000405007c0c */ /* 0x002fda000bf06270 */
[----:B------:R-:W0:Y:S02]  /*0090*/  @!P0 LDC.64 R2, c[0x0][0x380] ;  /* 0x0000e000ff028b82 */ /* 0x000e240000000a00 */
[----:B0-----:R-:W-:-:S05]  /*00a0*/  @!P0 IMAD.WIDE R2, R5, 0x4, R2 ;  /* 0x0000000405028825 */ /* 0x001fca00078e0202 */
[----:B--2---:R-:W2:Y:S01]  /*00b0*/  @!P0 LDG.E R4, desc[UR6][R2.64] ;  /* 0x0000000602048981 */ /* 0x004ea2000c1e1900 */
[----:B------:R-:W-:-:S03]  /*00c0*/  ISETP.GT.U32.AND P1, PT, R10, 0x1f, PT ;  /* 0x0000001f0a00780c */ /* 0x000fc60003f24070 */
[----:B--2---:R-:W0:Y:S02]  /*00d0*/  SHFL.DOWN PT, R5, R4, 0x10, 0x1f ;  /* 0x0a001f0004057f89 */ /* 0x004e2400000e0000 */
[----:B0-----:R-:W-:-:S05]  /*00e0*/  FMNMX R5, R5, R4, !PT ;  /* 0x0000000405057209 */ /* 0x001fca0007800000 */
[----:B------:R-:W0:Y:S02]  /*00f0*/  SHFL.DOWN PT, R0, R5, 0x8, 0x1f ;  /* 0x09001f0005007f89 */ /* 0x000e2400000e0000 */
[----:B0-----:R-:W-:Y:S02]  /*0100*/  FMNMX R6, R5, R0, !PT ;  /* 0x0000000005067209 */ /* 0x001fe40007800000 */
[----:B------:R-:W-:-:S03]  /*0110*/  LOP3.LUT R0, R10, 0x1f, RZ, 0xc0, !PT ;  /* 0x0000001f0a007812 */ /* 0x000fc600078ec0ff */
[----:B------:R-:W0:Y:S01]  /*0120*/  SHFL.DOWN PT, R7, R6, 0x4, 0x1f ;  /* 0x08801f0006077f89 */ /* 0x000e2200000e0000 */
[----:B------:R-:W-:-:S13]  /*0130*/  ISETP.NE.AND P0, PT, R0, RZ, PT ;  /* 0x000000ff0000720c */ /* 0x000fda0003f05270 */
[----:B------:R-:W1:Y:S01]  /*0140*/  @!P0 S2R R9, SR_CgaCtaId ;  /* 0x0000000000098919 */ /* 0x000e620000008800 */
[----:B------:R-:W-:Y:S02]  /*0150*/  @!P0 MOV R4, 0x400 ;  /* 0x0000040000048802 */ /* 0x000fe40000000f00 */
[----:B------:R-:W-:-:S04]  /*0160*/  @!P0 SHF.R.U32.HI R2, RZ, 0x3, R10 ;  /* 0x00000003ff028819 */ /* 0x000fc8000001160a */
[----:B------:R-:W-:Y:S02]  /*0170*/  @!P0 LOP3.LUT R2, R2, 0x7c, RZ, 0xc0, !PT ;  /* 0x0000007c02028812 */ /* 0x000fe400078ec0ff */
[----:B0-----:R-:W-:-:S05]  /*0180*/  FMNMX R7, R6, R7, !PT ;  /* 0x0000000706077209 */ /* 0x001fca0007800000 */
[----:B------:R-:W0:Y:S01]  /*0190*/  SHFL.DOWN PT, R8, R7, 0x2, 0x1f ;  /* 0x08401f0007087f89 */ /* 0x000e2200000e0000 */
[----:B-1----:R-:W-:-:S05]  /*01a0*/  @!P0 LEA R5, R9, R4, 0x18 ;  /* 0x0000000409058211 */ /* 0x002fca00078ec0ff */
[----:B------:R-:W-:Y:S01]  /*01b0*/  @!P0 IMAD.IADD R2, R2, 0x1, R5 ;  /* 0x0000000102028824 */ /* 0x000fe200078e0205 */
[----:B0-----:R-:W-:-:S05]  /*01c0*/  FMNMX R8, R7, R8, !PT ;  /* 0x0000000807087209 */ /* 0x001fca0007800000 */
[----:B------:R-:W0:Y:S02]  /*01d0*/  SHFL.DOWN PT, R3, R8, 0x1, 0x1f ;  /* 0x08201f0008037f89 */ /* 0x000e2400000e0000 */
[----:B0-----:R-:W-:-:S05]  /*01e0*/  FMNMX R3, R8, R3, !PT ;  /* 0x0000000308037209 */ /* 0x001fca0007800000 */
[----:B------:R0:W-:Y:S01]  /*01f0*/  @!P0 STS [R2], R3 ;  /* 0x0000000302008388 */ /* 0x0001e20000000800 */
[----:B------:R-:W-:Y:S06]  /*0200*/  BAR.SYNC.DEFER_BLOCKING 0x0 ;  /* 0x0000000000007b1d */ /* 0x000fec0000010000 */
[----:B------:R-:W-:Y:S05]  /*0210*/  @P1 EXIT ;  /* 0x000000000000194d */ /* 0x000fea0003800000 */
[----:B------:R-:W-:-:S06]  /*0220*/  USHF.R.U32.HI UR4, URZ, 0x5, UR5 ;  /* 0x00000005ff047899 */ /* 0x000fcc0008011605 */
[----:B------:R-:W-:-:S13]  /*0230*/  ISETP.GE.U32.AND P1, PT, R0, UR4, PT ;  /* 0x0000000400007c0c */ /* 0x000fda000bf26070 */
[----:B0-----:R-:W0:Y:S01]  /*0240*/  @!P1 S2R R3, SR_CgaCtaId ;  /* 0x0000000000039919 */ /* 0x001e220000008800 */
[----:B------:R-:W-:-:S04]  /*0250*/  @!P1 MOV R2, 0x400 ;  /* 0x0000040000029802 */ /* 0x000fc80000000f00 */
[----:B0-----:R-:W-:Y:S01]  /*0260*/  @!P1 LEA R3, R3, R2, 0x18 ;  /* 0x0000000203039211 */ /* 0x001fe200078ec0ff */
[----:B------:R-:W-:-:S04]  /*0270*/  IMAD.MOV.U32 R2, RZ, RZ, -0x800001 ;  /* 0xff7fffffff027424 */ /* 0x000fc800078e00ff */
[----:B------:R-:W-:-:S05]  /*0280*/  @!P1 IMAD R0, R0, 0x4, R3 ;  /* 0x0000000400009824 */ /* 0x000fca00078e0203 */
[----:B------:R-:W0:Y:S04]  /*0290*/  @!P1 LDS R2, [R0] ;  /* 0x0000000000029984 */ /* 0x000e280000000800 */
[----:B0-----:R-:W0:Y:S02]  /*02a0*/  SHFL.DOWN PT, R3, R2, 0x10, 0x1f ;  /* 0x0a001f0002037f89 */ /* 0x001e2400000e0000 */
[----:B0-----:R-:W-:-:S05]  /*02b0*/  FMNMX R3, R3, R2, !PT ;  /* 0x0000000203037209 */ /* 0x001fca0007800000 */
[----:B------:R-:W0:Y:S02]  /*02c0*/  SHFL.DOWN PT, R4, R3, 0x8, 0x1f ;  /* 0x09001f0003047f89 */ /* 0x000e2400000e0000 */
[----:B0-----:R-:W-:-:S05]  /*02d0*/  FMNMX R4, R3, R4, !PT ;  /* 0x0000000403047209 */ /* 0x001fca0007800000 */
[----:B------:R-:W0:Y:S02]  /*02e0*/  SHFL.DOWN PT, R5, R4, 0x4, 0x1f ;  /* 0x08801f0004057f89 */ /* 0x000e2400000e0000 */
[----:B0-----:R-:W-:-:S05]  /*02f0*/  FMNMX R5, R4, R5, !PT ;  /* 0x0000000504057209 */ /* 0x001fca0007800000 */
[----:B------:R-:W0:Y:S02]  /*0300*/  SHFL.DOWN PT, R6, R5, 0x2, 0x1f ;  /* 0x08401f0005067f89 */ /* 0x000e2400000e0000 */
[----:B0-----:R-:W-:-:S05]  /*0310*/  FMNMX R6, R5, R6, !PT ;  /* 0x0000000605067209 */ /* 0x001fca0007800000 */
[----:B------:R0:W1:Y:S01]  /*0320*/  SHFL.DOWN PT, R7, R6, 0x1, 0x1f ;  /* 0x08201f0006077f89 */ /* 0x00006200000e0000 */
[----:B------:R-:W-:Y:S05]  /*0330*/  @P0 EXIT ;  /* 0x000000000000094d */ /* 0x000fea0003800000 */
[----:B------:R-:W2:Y:S02]  /*0340*/  LDC.64 R2, c[0x0][0x388] ;  /* 0x0000e200ff027b82 */ /* 0x000ea40000000a00 */
[----:B--2---:R2:W5:Y:S01]  /*0350*/  LDG.E R4, desc[UR6][R2.64] ;  /* 0x0000000602047981 */ /* 0x004562000c1e1900 */
[----:B-1----:R-:W-:-:S07]  /*0360*/  FMNMX R7, R6, R7, !PT ;  /* 0x0000000706077209 */ /* 0x002fce0007800000 */
.L_x_0:
[----:B-----5:R-:W-:Y:S01]  /*0370*/  FMNMX R5, R7, R4, !PT ;  /* 0x0000000407057209 */ /* 0x020fe20007800000 */
[----:B------:R-:W-:Y:S05]  /*0380*/  YIELD ;  /* 0x0000000000007946 */ /* 0x000fea0003800000 */
[----:B------:R-:W3:Y:S02]  /*0390*/  ATOMG.E.CAS.STRONG.GPU PT, R5, [R2], R4, R5 ;  /* 0x00000004020573a9 */ /* 0x000ee400001ee105 */
[----:B---3--:R-:W-:Y:S01]  /*03a0*/  ISETP.NE.AND P0, PT, R4, R5, PT ;  /* 0x000000050400720c */ /* 0x008fe20003f05270 */
[----:B------:R-:W-:-:S12]  /*03b0*/  IMAD.MOV.U32 R4, RZ, RZ, R5 ;  /* 0x000000ffff047224 */ /* 0x000fd800078e0005 */
[----:B------:R-:W-:Y:S05]  /*03c0*/  @P0 BRA `(.L_x_0) ;  /* 0xfffffffc00e80947 */ /* 0x000fea000383ffff */
[----:B------:R-:W-:Y:S05]  /*03d0*/  EXIT ;  /* 0x000000000000794d */ /* 0x000fea0003800000 */
.L_x_1:
[----:B------:R-:W-:-:S00]  /*03e0*/  BRA `(.L_x_1) ;  /* 0xfffffffc00fc7947 */ /* 0x000fc0000383ffff */
[----:B------:R-:W-:-:S00]  /*03f0*/  NOP ;  /* 0x0000000000007918 */ /* 0x000fc00000000000 */
        /* <DEDUP_REMOVED lines=8> */
.L_x_2:


//--------------------- .nv.shared._Z10max_kernelPfS_i --------------------------
	.section	.nv.shared._Z10max_kernelPfS_i,"aw",@nobits
	.sectionflags	@""
	.align	4
.nv.shared._Z10max_kernelPfS_i:
	.zero		1152


//--------------------- .nv.shared.reserved.0     --------------------------
	.section	.nv.shared.reserved.0,"aw",@nobits
	.weak		__nv_reservedSMEM_offset_0_alias
	.size		__nv_reservedSMEM_offset_0_alias, 0, 64
	.other		__nv_reservedSMEM_offset_0_alias,@"STO_CUDA_RESERVED_SHARED STV_DEFAULT"
__nv_reservedSMEM_offset_0_alias:
	.zero		0
	.zero		64


//--------------------- .nv.constant0._Z10max_kernelPfS_i --------------------------
	.section	.nv.constant0._Z10max_kernelPfS_i,"a",@progbits
	.sectionflags	@""
	.align	4
.nv.constant0._Z10max_kernelPfS_i:
	.zero		916


//--------------------- SYMBOLS --------------------------

	.type		.nv.reservedSmem.offset0,@object
	.size		.nv.reservedSmem.offset0,0x4
	.type		.nv.reservedSmem.cap,@object
	.size		.nv.reservedSmem.cap,0x4
